	.headerflags	@"EF_CUDA_TEXMODE_UNIFIED EF_CUDA_64BIT_ADDRESS EF_CUDA_ACCELERATORS EF_CUDA_SM90 EF_CUDA_VIRTUAL_SM(EF_CUDA_SM90)"
	.elftype	@"ET_EXEC"


//--------------------- .nv.info                  --------------------------
	.section	.nv.info,"",@"SHT_CUDA_INFO"
	.align	4


	//----- nvinfo : EIATTR_REGCOUNT
	.align		4
        /*0000*/ 	.byte	0x04, 0x2f
        /*0002*/ 	.short	(.L_1 - .L_0)
	.align		4
.L_0:
        /*0004*/ 	.word	index@(triton_poi_fused_cat_9)
        /*0008*/ 	.word	0x00000013


	//----- nvinfo : EIATTR_MIN_STACK_SIZE
	.align		4
.L_1:
        /*000c*/ 	.byte	0x04, 0x12
        /*000e*/ 	.short	(.L_3 - .L_2)
	.align		4
.L_2:
        /*0010*/ 	.word	index@(triton_poi_fused_cat_9)
        /*0014*/ 	.word	0x00000000


	//----- nvinfo : EIATTR_FRAME_SIZE
	.align		4
.L_3:
        /*0018*/ 	.byte	0x04, 0x11
        /*001a*/ 	.short	(.L_5 - .L_4)
	.align		4
.L_4:
        /*001c*/ 	.word	index@(triton_poi_fused_cat_9)
        /*0020*/ 	.word	0x00000000


	//----- nvinfo : EIATTR_MIN_STACK_SIZE
	.align		4
.L_5:
        /*0024*/ 	.byte	0x04, 0x12
        /*0026*/ 	.short	(.L_7 - .L_6)
	.align		4
.L_6:
        /*0028*/ 	.word	index@(triton_poi_fused_cat_9)
        /*002c*/ 	.word	0x00000000
.L_7:


//--------------------- .nv.info.triton_poi_fused_cat_9 --------------------------
	.section	.nv.info.triton_poi_fused_cat_9,"",@"SHT_CUDA_INFO"
	.sectionflags	@""
	.align	4


	//----- nvinfo : EIATTR_CUDA_API_VERSION
	.align		4
        /*0000*/ 	.byte	0x04, 0x37
        /*0002*/ 	.short	(.L_9 - .L_8)
.L_8:
        /*0004*/ 	.word	0x0000007c


	//----- nvinfo : EIATTR_KPARAM_INFO
	.align		4
.L_9:
        /*0008*/ 	.byte	0x04, 0x17
        /*000a*/ 	.short	(.L_11 - .L_10)
.L_10:
        /*000c*/ 	.word	0x00000000
        /*0010*/ 	.short	0x0004
        /*0012*/ 	.short	0x0020
        /*0014*/ 	.byte	0x00, 0xf0, 0x11, 0x00


	//----- nvinfo : EIATTR_KPARAM_INFO
	.align		4
.L_11:
        /*0018*/ 	.byte	0x04, 0x17
        /*001a*/ 	.short	(.L_13 - .L_12)
.L_12:
        /*001c*/ 	.word	0x00000000
        /*0020*/ 	.short	0x0003
        /*0022*/ 	.short	0x0018
        /*0024*/ 	.byte	0x00, 0xf4, 0x21, 0x00


	//----- nvinfo : EIATTR_KPARAM_INFO
	.align		4
.L_13:
        /*0028*/ 	.byte	0x04, 0x17
        /*002a*/ 	.short	(.L_15 - .L_14)
.L_14:
        /*002c*/ 	.word	0x00000000
        /*0030*/ 	.short	0x0002
        /*0032*/ 	.short	0x0010
        /*0034*/ 	.byte	0x00, 0xf4, 0x21, 0x00


	//----- nvinfo : EIATTR_KPARAM_INFO
	.align		4
.L_15:
        /*0038*/ 	.byte	0x04, 0x17
        /*003a*/ 	.short	(.L_17 - .L_16)
.L_16:
        /*003c*/ 	.word	0x00000000
        /*0040*/ 	.short	0x0001
        /*0042*/ 	.short	0x0008
        /*0044*/ 	.byte	0x00, 0xf4, 0x21, 0x00


	//----- nvinfo : EIATTR_KPARAM_INFO
	.align		4
.L_17:
        /*0048*/ 	.byte	0x04, 0x17
        /*004a*/ 	.short	(.L_19 - .L_18)
.L_18:
        /*004c*/ 	.word	0x00000000
        /*0050*/ 	.short	0x0000
        /*0052*/ 	.short	0x0000
        /*0054*/ 	.byte	0x00, 0xf4, 0x21, 0x00


	//----- nvinfo : EIATTR_SPARSE_MMA_MASK
	.align		4
.L_19:
        /*0058*/ 	.byte	0x03, 0x50
        /*005a*/ 	.short	0x0000


	//----- nvinfo : EIATTR_MAXREG_COUNT
	.align		4
        /*005c*/ 	.byte	0x03, 0x1b
        /*005e*/ 	.short	0x00ff


	//----- nvinfo : EIATTR_EXIT_INSTR_OFFSETS
	.align		4
        /*0060*/ 	.byte	0x04, 0x1c
        /*0062*/ 	.short	(.L_21 - .L_20)


	//   ....[0]....
.L_20:
        /*0064*/ 	.word	0x00000360


	//----- nvinfo : EIATTR_REQNTID
	.align		4
.L_21:
        /*0068*/ 	.byte	0x04, 0x10
        /*006a*/ 	.short	(.L_23 - .L_22)
.L_22:
        /*006c*/ 	.word	0x00000100
        /*0070*/ 	.word	0x00000001
        /*0074*/ 	.word	0x00000001


	//----- nvinfo : EIATTR_CBANK_PARAM_SIZE
	.align		4
.L_23:
        /*0078*/ 	.byte	0x03, 0x19
        /*007a*/ 	.short	0x0024


	//----- nvinfo : EIATTR_PARAM_CBANK
	.align		4
        /*007c*/ 	.byte	0x04, 0x0a
        /*007e*/ 	.short	(.L_25 - .L_24)
	.align		4
.L_24:
        /*0080*/ 	.word	index@(.nv.constant0.triton_poi_fused_cat_9)
        /*0084*/ 	.short	0x0210
        /*0086*/ 	.short	0x0024


	//----- nvinfo : EIATTR_SW_WAR
	.align		4
.L_25:
        /*0088*/ 	.byte	0x04, 0x36
        /*008a*/ 	.short	(.L_27 - .L_26)
.L_26:
        /*008c*/ 	.word	0x00000008
.L_27:


//--------------------- .nv.callgraph             --------------------------
	.section	.nv.callgraph,"",@"SHT_CUDA_CALLGRAPH"
	.align	4
	.sectionentsize	8
	.align		4
        /*0000*/ 	.word	0x00000000
	.align		4
        /*0004*/ 	.word	0xffffffff
	.align		4
        /*0008*/ 	.word	0x00000000
	.align		4
        /*000c*/ 	.word	0xfffffffe
	.align		4
        /*0010*/ 	.word	0x00000000
	.align		4
        /*0014*/ 	.word	0xfffffffd
	.align		4
        /*0018*/ 	.word	0x00000000
	.align		4
        /*001c*/ 	.word	0xfffffffc


//--------------------- .text.triton_poi_fused_cat_9 --------------------------
	.section	.text.triton_poi_fused_cat_9,"ax",@progbits
	.align	128
        .global         triton_poi_fused_cat_9
        .type           triton_poi_fused_cat_9,@function
        .size           triton_poi_fused_cat_9,(.L_x_1 - triton_poi_fused_cat_9)
        .other          triton_poi_fused_cat_9,@"STO_CUDA_ENTRY STV_DEFAULT"
triton_poi_fused_cat_9:
.text.triton_poi_fused_cat_9:
[----:B------:R-:W-:Y:S01]  /*0000*/  LDC R1, c[0x0][0x28] ;  /* 0x00000a00ff017b82 */ /* 0x000fe20000000800 */
[----:B------:R-:W1:Y:S07]  /*0010*/  S2R R0, SR_TID.X ;  /* 0x0000000000007919 */ /* 0x000e6e0000002100 */
[----:B------:R-:W2:Y:S01]  /*0020*/  LDC.64 R4, c[0x0][0x218] ;  /* 0x00008600ff047b82 */ /* 0x000ea20000000a00 */
[----:B------:R-:W-:Y:S01]  /*0030*/  ULDC.64 UR6, c[0x0][0x220] ;  /* 0x0000880000067ab9 */ /* 0x000fe20000000a00 */
[----:B------:R-:W-:Y:S01]  /*0040*/  ULDC.64 UR4, c[0x0][0x208] ;  /* 0x0000820000047ab9 */ /* 0x000fe20000000a00 */
[----:B------:R-:W3:Y:S01]  /*0050*/  S2R R3, SR_CTAID.X ;  /* 0x0000000000037919 */ /* 0x000ee20000002500 */
[----:B-1----:R-:W-:-:S05]  /*0060*/  IMAD.SHL.U32 R0, R0, 0x2, RZ ;  /* 0x0000000200007824 */ /* 0x002fca00078e00ff */
[----:B------:R-:W-:-:S05]  /*0070*/  LOP3.LUT R0, R0, 0x1fe, RZ, 0xc0, !PT ;  /* 0x000001fe00007812 */ /* 0x000fca00078ec0ff */
[----:B---3--:R-:W-:Y:S02]  /*0080*/  IMAD R0, R3, 0x200, R0 ;  /* 0x0000020003007824 */ /* 0x008fe400078e0200 */
[----:B------:R-:W1:Y:S03]  /*0090*/  LDC.64 R2, c[0x0][0x210] ;  /* 0x00008400ff027b82 */ /* 0x000e660000000a00 */
[----:B------:R-:W-:-:S04]  /*00a0*/  SHF.R.S32.HI R7, RZ, 0x1f, R0 ;  /* 0x0000001fff077819 */ /* 0x000fc80000011400 */
[CC--:B------:R-:W-:Y:S02]  /*00b0*/  LEA.HI R6, R7.reuse, R0.reuse, RZ, 0x6 ;  /* 0x0000000007067211 */ /* 0x0c0fe400078f30ff */
[----:B------:R-:W-:Y:S02]  /*00c0*/  LEA.HI R10, R7, R0, RZ, 0xf ;  /* 0x00000000070a7211 */ /* 0x000fe400078f78ff */
[--C-:B------:R-:W-:Y:S02]  /*00d0*/  SHF.R.S32.HI R8, RZ, 0x6, R6.reuse ;  /* 0x00000006ff087819 */ /* 0x100fe40000011406 */
[----:B------:R-:W-:Y:S02]  /*00e0*/  SHF.R.S32.HI R9, RZ, 0x1f, R6 ;  /* 0x0000001fff097819 */ /* 0x000fe40000011406 */
[----:B------:R-:W-:Y:S02]  /*00f0*/  LOP3.LUT R7, R6, 0xffffffc0, RZ, 0xc0, !PT ;  /* 0xffffffc006077812 */ /* 0x000fe400078ec0ff */
[----:B------:R-:W-:-:S02]  /*0100*/  LEA.HI R9, R9, R8, RZ, 0x9 ;  /* 0x0000000809097211 */ /* 0x000fc400078f48ff */
[----:B------:R-:W-:Y:S01]  /*0110*/  SHF.R.S32.HI R11, RZ, 0xf, R10 ;  /* 0x0000000fff0b7819 */ /* 0x000fe2000001140a */
[----:B------:R-:W-:Y:S01]  /*0120*/  IMAD.IADD R7, R0, 0x1, -R7 ;  /* 0x0000000100077824 */ /* 0x000fe200078e0a07 */
[----:B------:R-:W-:-:S03]  /*0130*/  LOP3.LUT R9, R9, 0xfffffe00, RZ, 0xc0, !PT ;  /* 0xfffffe0009097812 */ /* 0x000fc600078ec0ff */
[----:B------:R-:W-:Y:S01]  /*0140*/  IMAD.SHL.U32 R6, R11, 0x4000, RZ ;  /* 0x000040000b067824 */ /* 0x000fe200078e00ff */
[----:B------:R-:W-:Y:S01]  /*0150*/  LOP3.LUT R11, R10, 0xffff8000, RZ, 0xc0, !PT ;  /* 0xffff80000a0b7812 */ /* 0x000fe200078ec0ff */
[----:B------:R-:W-:Y:S01]  /*0160*/  IMAD.IADD R9, R8, 0x1, -R9 ;  /* 0x0000000108097824 */ /* 0x000fe200078e0a09 */
[----:B------:R-:W-:Y:S02]  /*0170*/  SHF.R.S32.HI R10, RZ, 0x1f, R7 ;  /* 0x0000001fff0a7819 */ /* 0x000fe40000011407 */
[----:B------:R-:W-:Y:S01]  /*0180*/  SHF.R.S32.HI R13, RZ, 0x1f, R6 ;  /* 0x0000001fff0d7819 */ /* 0x000fe20000011406 */
[C---:B------:R-:W-:Y:S01]  /*0190*/  IMAD.SHL.U32 R8, R9.reuse, 0x40, RZ ;  /* 0x0000004009087824 */ /* 0x040fe200078e00ff */
[C---:B------:R-:W-:Y:S01]  /*01a0*/  ISETP.GE.AND P0, PT, R9.reuse, 0x100, PT ;  /* 0x000001000900780c */ /* 0x040fe20003f06270 */
[----:B--2---:R-:W-:Y:S01]  /*01b0*/  IMAD.WIDE R4, R9, 0x4, R4 ;  /* 0x0000000409047825 */ /* 0x004fe200078e0204 */
[----:B------:R-:W-:Y:S02]  /*01c0*/  IADD3 R11, R6, R0, -R11 ;  /* 0x00000000060b7210 */ /* 0x000fe40007ffe80b */
[----:B------:R-:W-:-:S02]  /*01d0*/  IADD3 R7, P1, P2, R8, R7, R6 ;  /* 0x0000000708077210 */ /* 0x000fc40007a3e006 */
[----:B------:R-:W-:Y:S01]  /*01e0*/  SHF.R.S32.HI R8, RZ, 0x1f, R8 ;  /* 0x0000001fff087819 */ /* 0x000fe20000011408 */
[----:B-1----:R-:W-:-:S03]  /*01f0*/  IMAD.WIDE R2, R11, 0x4, R2 ;  /* 0x000000040b027825 */ /* 0x002fc600078e0202 */
[----:B------:R-:W-:Y:S02]  /*0200*/  IADD3.X R8, R8, R10, R13, P1, P2 ;  /* 0x0000000a08087210 */ /* 0x000fe40000fe440d */
[----:B------:R-:W-:Y:S02]  /*0210*/  CS2R R10, SRZ ;  /* 0x00000000000a7805 */ /* 0x000fe4000001ff00 */
[----:B------:R-:W-:Y:S02]  /*0220*/  ISETP.GT.AND P1, PT, R9, 0xff, PT ;  /* 0x000000ff0900780c */ /* 0x000fe40003f24270 */
[----:B------:R-:W-:Y:S02]  /*0230*/  CS2R R12, SRZ ;  /* 0x00000000000c7805 */ /* 0x000fe4000001ff00 */
[C---:B------:R-:W-:Y:S02]  /*0240*/  LEA R6, P2, R7.reuse, UR6, 0x2 ;  /* 0x0000000607067c11 */ /* 0x040fe4000f8410ff */
[----:B------:R-:W-:Y:S01]  /*0250*/  CS2R R14, SRZ ;  /* 0x00000000000e7805 */ /* 0x000fe2000001ff00 */
[----:B------:R-:W2:Y:S01]  /*0260*/  @!P0 LDG.E.64 R10, desc[UR4][R2.64] ;  /* 0x00000004020a8981 */ /* 0x000ea2000c1e1b00 */
[----:B------:R-:W-:-:S02]  /*0270*/  LEA.HI.X R7, R7, UR7, R8, 0x2, P2 ;  /* 0x0000000707077c11 */ /* 0x000fc400090f1408 */
[----:B------:R-:W1:Y:S01]  /*0280*/  LDC.64 R8, c[0x0][0x228] ;  /* 0x00008a00ff087b82 */ /* 0x000e620000000a00 */
[----:B------:R-:W3:Y:S04]  /*0290*/  @!P0 LDG.E.EL R12, desc[UR4][R4.64] ;  /* 0x00000004040c8981 */ /* 0x000ee8000c2e1900 */
[----:B------:R-:W4:Y:S04]  /*02a0*/  @!P0 LDG.E.EL R13, desc[UR4][R4.64] ;  /* 0x00000004040d8981 */ /* 0x000f28000c2e1900 */
[----:B------:R-:W5:Y:S01]  /*02b0*/  @P1 LDG.E.64 R14, desc[UR4][R6.64+-0x10000] ;  /* 0xff000004060e1981 */ /* 0x000f62000c1e1b00 */
[----:B--2---:R-:W-:-:S02]  /*02c0*/  SEL R10, R10, RZ, !P0 ;  /* 0x000000ff0a0a7207 */ /* 0x004fc40004000000 */
[----:B------:R-:W-:Y:S02]  /*02d0*/  SEL R16, R11, RZ, !P0 ;  /* 0x000000ff0b107207 */ /* 0x000fe40004000000 */
[----:B---3--:R-:W-:Y:S02]  /*02e0*/  SEL R3, R12, RZ, !P0 ;  /* 0x000000ff0c037207 */ /* 0x008fe40004000000 */
[----:B----4-:R-:W-:-:S03]  /*02f0*/  SEL R13, R13, RZ, !P0 ;  /* 0x000000ff0d0d7207 */ /* 0x010fc60004000000 */
[----:B------:R-:W-:Y:S01]  /*0300*/  FADD R12, R10, R3 ;  /* 0x000000030a0c7221 */ /* 0x000fe20000000000 */
[----:B-1----:R-:W-:Y:S01]  /*0310*/  IMAD.WIDE R2, R0, 0x4, R8 ;  /* 0x0000000400027825 */ /* 0x002fe200078e0208 */
[----:B-----5:R-:W-:-:S03]  /*0320*/  @P0 SEL R12, R14, RZ, P1 ;  /* 0x000000ff0e0c0207 */ /* 0x020fc60000800000 */
[----:B------:R-:W-:Y:S01]  /*0330*/  FADD R13, R16, R13 ;  /* 0x0000000d100d7221 */ /* 0x000fe20000000000 */
[----:B------:R-:W-:-:S05]  /*0340*/  @P0 SEL R13, R15, RZ, P1 ;  /* 0x000000ff0f0d0207 */ /* 0x000fca0000800000 */
[----:B------:R-:W-:Y:S01]  /*0350*/  STG.E.64 desc[UR4][R2.64], R12 ;  /* 0x0000000c02007986 */ /* 0x000fe2000c101b04 */
[----:B------:R-:W-:Y:S05]  /*0360*/  EXIT ;  /* 0x000000000000794d */ /* 0x000fea0003800000 */
.L_x_0:
[----:B------:R-:W-:-:S00]  /*0370*/  BRA `(.L_x_0) ;  /* 0xfffffffc00fc7947 */ /* 0x000fc0000383ffff */
[----:B------:R-:W-:-:S00]  /*0380*/  NOP ;  /* 0x0000000000007918 */ /* 0x000fc00000000000 */
[----:B------:R-:W-:-:S00]  /*0390*/  NOP ;  /* 0x0000000000007918 */ /* 0x000fc00000000000 */
[----:B------:R-:W-:-:S00]  /*03a0*/  NOP ;  /* 0x0000000000007918 */ /* 0x000fc00000000000 */
[----:B------:R-:W-:-:S00]  /*03b0*/  NOP ;  /* 0x0000000000007918 */ /* 0x000fc00000000000 */
[----:B------:R-:W-:-:S00]  /*03c0*/  NOP ;  /* 0x0000000000007918 */ /* 0x000fc00000000000 */
[----:B------:R-:W-:-:S00]  /*03d0*/  NOP ;  /* 0x0000000000007918 */ /* 0x000fc00000000000 */
[----:B------:R-:W-:-:S00]  /*03e0*/  NOP ;  /* 0x0000000000007918 */ /* 0x000fc00000000000 */
[----:B------:R-:W-:-:S00]  /*03f0*/  NOP ;  /* 0x0000000000007918 */ /* 0x000fc00000000000 */
.L_x_1:


//--------------------- .nv.constant0.triton_poi_fused_cat_9 --------------------------
	.section	.nv.constant0.triton_poi_fused_cat_9,"a",@progbits
	.sectionflags	@""
	.align	4
.nv.constant0.triton_poi_fused_cat_9:
	.zero		564
